//
// Generated by NVIDIA NVVM Compiler
//
// Compiler Build ID: CL-36424714
// Cuda compilation tools, release 13.0, V13.0.88
// Based on NVVM 20.0.0
//

.version 9.0
.target sm_100
.address_size 64

	// .globl	_Z9time_stepfPfS_S_

.visible .entry _Z9time_stepfPfS_S_(
	.param .f32 _Z9time_stepfPfS_S__param_0,
	.param .u64 .ptr .align 1 _Z9time_stepfPfS_S__param_1,
	.param .u64 .ptr .align 1 _Z9time_stepfPfS_S__param_2,
	.param .u64 .ptr .align 1 _Z9time_stepfPfS_S__param_3
)
{
	.reg .pred 	%p<5>;
	.reg .b32 	%r<13>;
	.reg .b32 	%f<17>;
	.reg .b64 	%rd<30>;
	.reg .b64 	%fd<9>;

	ld.param.f32 	%f1, [_Z9time_stepfPfS_S__param_0];
	ld.param.u64 	%rd2, [_Z9time_stepfPfS_S__param_1];
	ld.param.u64 	%rd4, [_Z9time_stepfPfS_S__param_2];
	ld.param.u64 	%rd3, [_Z9time_stepfPfS_S__param_3];
	cvta.to.global.u64 	%rd1, %rd4;
	mov.u32 	%r3, %ctaid.x;
	mov.u32 	%r4, %ntid.x;
	mov.u32 	%r5, %tid.x;
	mad.lo.s32 	%r1, %r3, %r4, %r5;
	mov.u32 	%r6, %ctaid.y;
	mov.u32 	%r7, %ntid.y;
	mov.u32 	%r8, %tid.y;
	mad.lo.s32 	%r2, %r6, %r7, %r8;
	setp.eq.s32 	%p1, %r1, 127;
	@%p1 bra 	$L__BB0_3;
	setp.ne.s32 	%p2, %r1, 0;
	@%p2 bra 	$L__BB0_4;
	add.s32 	%r10, %r2, 1;
	mul.wide.u32 	%rd7, %r10, 520;
	add.s64 	%rd8, %rd1, %rd7;
	ld.global.f32 	%f3, [%rd8+8];
	st.global.f32 	[%rd8], %f3;
	bra.uni 	$L__BB0_4;
$L__BB0_3:
	add.s32 	%r9, %r2, 1;
	mul.wide.u32 	%rd5, %r9, 520;
	add.s64 	%rd6, %rd1, %rd5;
	ld.global.f32 	%f2, [%rd6+508];
	st.global.f32 	[%rd6+516], %f2;
$L__BB0_4:
	setp.eq.s32 	%p3, %r2, 127;
	@%p3 bra 	$L__BB0_7;
	setp.ne.s32 	%p4, %r2, 0;
	@%p4 bra 	$L__BB0_8;
	mul.wide.s32 	%rd11, %r1, 4;
	add.s64 	%rd12, %rd1, %rd11;
	ld.global.f32 	%f5, [%rd12+1044];
	st.global.f32 	[%rd12+4], %f5;
	bra.uni 	$L__BB0_8;
$L__BB0_7:
	mul.wide.s32 	%rd9, %r1, 4;
	add.s64 	%rd10, %rd1, %rd9;
	ld.global.f32 	%f4, [%rd10+66044];
	st.global.f32 	[%rd10+67084], %f4;
$L__BB0_8:
	cvta.to.global.u64 	%rd13, %rd2;
	cvta.to.global.u64 	%rd14, %rd3;
	add.s32 	%r11, %r2, 1;
	mul.wide.u32 	%rd15, %r11, 130;
	cvt.s64.s32 	%rd16, %r1;
	add.s64 	%rd17, %rd15, %rd16;
	shl.b64 	%rd18, %rd17, 2;
	add.s64 	%rd19, %rd13, %rd18;
	ld.global.f32 	%f6, [%rd19+4];
	cvt.f64.f32 	%fd1, %f6;
	add.s64 	%rd20, %rd1, %rd18;
	ld.global.f32 	%f7, [%rd20+4];
	cvt.f64.f32 	%fd2, %f7;
	add.f64 	%fd3, %fd2, %fd2;
	sub.f64 	%fd4, %fd3, %fd1;
	mul.f32 	%f8, %f1, %f1;
	cvt.f64.f32 	%fd5, %f8;
	mul.wide.u32 	%rd21, %r2, 130;
	add.s64 	%rd22, %rd21, %rd16;
	shl.b64 	%rd23, %rd22, 2;
	add.s64 	%rd24, %rd1, %rd23;
	ld.global.f32 	%f9, [%rd24+4];
	add.s32 	%r12, %r2, 2;
	mul.wide.u32 	%rd25, %r12, 130;
	add.s64 	%rd26, %rd25, %rd16;
	shl.b64 	%rd27, %rd26, 2;
	add.s64 	%rd28, %rd1, %rd27;
	ld.global.f32 	%f10, [%rd28+4];
	add.f32 	%f11, %f9, %f10;
	ld.global.f32 	%f12, [%rd20];
	add.f32 	%f13, %f11, %f12;
	ld.global.f32 	%f14, [%rd20+8];
	add.f32 	%f15, %f13, %f14;
	cvt.f64.f32 	%fd6, %f15;
	fma.rn.f64 	%fd7, %fd2, 0dC010000000000000, %fd6;
	fma.rn.f64 	%fd8, %fd7, %fd5, %fd4;
	cvt.rn.f32.f64 	%f16, %fd8;
	add.s64 	%rd29, %rd14, %rd18;
	st.global.f32 	[%rd29+4], %f16;
	ret;

}


// ===== COMPILED SASS (sm_100) =====

	.target	sm_100

	.elftype	@"ET_EXEC"


//--------------------- .note.nv.tkinfo           --------------------------
	.section	.note.nv.tkinfo,"",@"SHT_NOTE"
	.sectionflags	@"SHF_NOTE_NV_TKINFO"
	.tkinfo
        /*0018*/ 	.word	0x00000002
        /*0030*/ 	.string	""
        /*0030*/ 	.string	"ptxas"
        /*0030*/ 	.string	"Cuda compilation tools, release 13.0, V13.0.88"
        /*0030*/ 	.string	"Build cuda_13.0.r13.0/compiler.36424714_0"
        /*0030*/ 	.string	"-arch sm_100 -m 64 "



//--------------------- .note.nv.cuinfo           --------------------------
	.section	.note.nv.cuinfo,"",@"SHT_NOTE"
	.sectionflags	@"SHF_NOTE_NV_CUINFO"
        /*0018*/ 	.short	0x0002
        /*001a*/ 	.short	0x0064
        /*001c*/ 	.short	0x0082
	.zero		2


//--------------------- .nv.info                  --------------------------
	.section	.nv.info,"",@"SHT_CUDA_INFO"
	.align	4


	//----- nvinfo : EIATTR_REGCOUNT
	.align		4
        /*0000*/ 	.byte	0x04, 0x2f
        /*0002*/ 	.short	(.L_1 - .L_0)
	.align		4
.L_0:
        /*0004*/ 	.word	index@(_Z9time_stepfPfS_S_)
        /*0008*/ 	.word	0x00000016


	//----- nvinfo : EIATTR_FRAME_SIZE
	.align		4
.L_1:
        /*000c*/ 	.byte	0x04, 0x11
        /*000e*/ 	.short	(.L_3 - .L_2)
	.align		4
.L_2:
        /*0010*/ 	.word	index@(_Z9time_stepfPfS_S_)
        /*0014*/ 	.word	0x00000000


	//----- nvinfo : EIATTR_MIN_STACK_SIZE
	.align		4
.L_3:
        /*0018*/ 	.byte	0x04, 0x12
        /*001a*/ 	.short	(.L_5 - .L_4)
	.align		4
.L_4:
        /*001c*/ 	.word	index@(_Z9time_stepfPfS_S_)
        /*0020*/ 	.word	0x00000000
.L_5:


//--------------------- .nv.compat                --------------------------
	.section	.nv.compat,"",@"SHT_CUDA_COMPAT_INFO"
	.align	4
        /*0000*/ 	.byte	0x02, 0x09, 0x00, 0x00, 0x02, 0x02, 0x01, 0x00, 0x02, 0x05, 0x05, 0x00, 0x03, 0x07, 0x01, 0x01
        /*0010*/ 	.byte	0x02, 0x03, 0x00, 0x00, 0x02, 0x06, 0x01, 0x00, 0x04, 0x0b, 0x08, 0x00, 0x01, 0x00, 0x00, 0x00
        /*0020*/ 	.byte	0x00, 0x00, 0x00, 0x00


//--------------------- .nv.info._Z9time_stepfPfS_S_ --------------------------
	.section	.nv.info._Z9time_stepfPfS_S_,"",@"SHT_CUDA_INFO"
	.sectionflags	@""
	.align	4


	//----- nvinfo : EIATTR_CUDA_API_VERSION
	.align		4
        /*0000*/ 	.byte	0x04, 0x37
        /*0002*/ 	.short	(.L_7 - .L_6)
.L_6:
        /*0004*/ 	.word	0x00000082


	//----- nvinfo : EIATTR_KPARAM_INFO
	.align		4
.L_7:
        /*0008*/ 	.byte	0x04, 0x17
        /*000a*/ 	.short	(.L_9 - .L_8)
.L_8:
        /*000c*/ 	.word	0x00000000
        /*0010*/ 	.short	0x0003
        /*0012*/ 	.short	0x0018
        /*0014*/ 	.byte	0x00, 0xf5, 0x21, 0x00


	//----- nvinfo : EIATTR_KPARAM_INFO
	.align		4
.L_9:
        /*0018*/ 	.byte	0x04, 0x17
        /*001a*/ 	.short	(.L_11 - .L_10)
.L_10:
        /*001c*/ 	.word	0x00000000
        /*0020*/ 	.short	0x0002
        /*0022*/ 	.short	0x0010
        /*0024*/ 	.byte	0x00, 0xf5, 0x21, 0x00


	//----- nvinfo : EIATTR_KPARAM_INFO
	.align		4
.L_11:
        /*0028*/ 	.byte	0x04, 0x17
        /*002a*/ 	.short	(.L_13 - .L_12)
.L_12:
        /*002c*/ 	.word	0x00000000
        /*0030*/ 	.short	0x0001
        /*0032*/ 	.short	0x0008
        /*0034*/ 	.byte	0x00, 0xf5, 0x21, 0x00


	//----- nvinfo : EIATTR_KPARAM_INFO
	.align		4
.L_13:
        /*0038*/ 	.byte	0x04, 0x17
        /*003a*/ 	.short	(.L_15 - .L_14)
.L_14:
        /*003c*/ 	.word	0x00000000
        /*0040*/ 	.short	0x0000
        /*0042*/ 	.short	0x0000
        /*0044*/ 	.byte	0x00, 0xf0, 0x11, 0x00


	//----- nvinfo : EIATTR_SPARSE_MMA_MASK
	.align		4
.L_15:
        /*0048*/ 	.byte	0x03, 0x50
        /*004a*/ 	.short	0x0000


	//----- nvinfo : EIATTR_MAXREG_COUNT
	.align		4
        /*004c*/ 	.byte	0x03, 0x1b
        /*004e*/ 	.short	0x00ff


	//----- nvinfo : EIATTR_MERCURY_ISA_VERSION
	.align		4
        /*0050*/ 	.byte	0x03, 0x5f
        /*0052*/ 	.short	0x0101


	//----- nvinfo : EIATTR_VRC_CTA_INIT_COUNT
	.align		4
        /*0054*/ 	.byte	0x02, 0x4a
	.zero		1
	.zero		1


	//----- nvinfo : EIATTR_EXIT_INSTR_OFFSETS
	.align		4
        /*0058*/ 	.byte	0x04, 0x1c
        /*005a*/ 	.short	(.L_17 - .L_16)


	//   ....[0]....
.L_16:
        /*005c*/ 	.word	0x00000530


	//----- nvinfo : EIATTR_CRS_STACK_SIZE
	.align		4
.L_17:
        /*0060*/ 	.byte	0x04, 0x1e
        /*0062*/ 	.short	(.L_19 - .L_18)
.L_18:
        /*0064*/ 	.word	0x00000000


	//----- nvinfo : EIATTR_CBANK_PARAM_SIZE
	.align		4
.L_19:
        /*0068*/ 	.byte	0x03, 0x19
        /*006a*/ 	.short	0x0020


	//----- nvinfo : EIATTR_PARAM_CBANK
	.align		4
        /*006c*/ 	.byte	0x04, 0x0a
        /*006e*/ 	.short	(.L_21 - .L_20)
	.align		4
.L_20:
        /*0070*/ 	.word	index@(.nv.constant0._Z9time_stepfPfS_S_)
        /*0074*/ 	.short	0x0380
        /*0076*/ 	.short	0x0020


	//----- nvinfo : EIATTR_SW_WAR
	.align		4
.L_21:
        /*0078*/ 	.byte	0x04, 0x36
        /*007a*/ 	.short	(.L_23 - .L_22)
.L_22:
        /*007c*/ 	.word	0x00000008
.L_23:


//--------------------- .nv.callgraph             --------------------------
	.section	.nv.callgraph,"",@"SHT_CUDA_CALLGRAPH"
	.align	4
	.sectionentsize	8
	.align		4
        /*0000*/ 	.word	0x00000000
	.align		4
        /*0004*/ 	.word	0xffffffff
	.align		4
        /*0008*/ 	.word	0x00000000
	.align		4
        /*000c*/ 	.word	0xfffffffe
	.align		4
        /*0010*/ 	.word	0x00000000
	.align		4
        /*0014*/ 	.word	0xfffffffd
	.align		4
        /*0018*/ 	.word	0x00000000
	.align		4
        /*001c*/ 	.word	0xfffffffc


//--------------------- .text._Z9time_stepfPfS_S_ --------------------------
	.section	.text._Z9time_stepfPfS_S_,"ax",@progbits
	.align	128
        .global         _Z9time_stepfPfS_S_
        .type           _Z9time_stepfPfS_S_,@function
        .size           _Z9time_stepfPfS_S_,(.L_x_7 - _Z9time_stepfPfS_S_)
        .other          _Z9time_stepfPfS_S_,@"STO_CUDA_ENTRY STV_DEFAULT"
_Z9time_stepfPfS_S_:
.text._Z9time_stepfPfS_S_:
[----:B------:R-:W-:Y:S01]  /*0000*/  LDC R1, c[0x0][0x37c] ;  /* 0x0000df00ff017b82 */ /* 0x000fe20000000800 */
[----:B------:R-:W0:Y:S07]  /*0010*/  S2R R3, SR_TID.X ;  /* 0x0000000000037919 */ /* 0x000e2e0000002100 */
[----:B------:R-:W0:Y:S01]  /*0020*/  S2UR UR4, SR_CTAID.X ;  /* 0x00000000000479c3 */ /* 0x000e220000002500 */
[----:B------:R-:W-:Y:S01]  /*0030*/  BSSY.RECONVERGENT B0, `(.L_x_0) ;  /* 0x0000017000007945 */ /* 0x000fe20003800200 */
[----:B------:R-:W1:Y:S06]  /*0040*/  S2R R0, SR_TID.Y ;  /* 0x0000000000007919 */ /* 0x000e6c0000002200 */
[----:B------:R-:W0:Y:S08]  /*0050*/  LDC R2, c[0x0][0x360] ;  /* 0x0000d800ff027b82 */ /* 0x000e300000000800 */
[----:B------:R-:W1:Y:S08]  /*0060*/  S2UR UR6, SR_CTAID.Y ;  /* 0x00000000000679c3 */ /* 0x000e700000002600 */
[----:B------:R-:W1:Y:S01]  /*0070*/  LDC R7, c[0x0][0x364] ;  /* 0x0000d900ff077b82 */ /* 0x000e620000000800 */
[----:B0-----:R-:W-:Y:S01]  /*0080*/  IMAD R2, R2, UR4, R3 ;  /* 0x0000000402027c24 */ /* 0x001fe2000f8e0203 */
[----:B------:R-:W0:Y:S04]  /*0090*/  LDCU.64 UR4, c[0x0][0x358] ;  /* 0x00006b00ff0477ac */ /* 0x000e280008000a00 */
[----:B------:R-:W-:Y:S01]  /*00a0*/  ISETP.NE.AND P0, PT, R2, 0x7f, PT ;  /* 0x0000007f0200780c */ /* 0x000fe20003f05270 */
[----:B-1----:R-:W-:-:S12]  /*00b0*/  IMAD R7, R7, UR6, R0 ;  /* 0x0000000607077c24 */ /* 0x002fd8000f8e0200 */
[----:B------:R-:W-:Y:S05]  /*00c0*/  @!P0 BRA `(.L_x_1) ;  /* 0x0000000000208947 */ /* 0x000fea0003800000 */
[----:B------:R-:W-:-:S13]  /*00d0*/  ISETP.NE.AND P0, PT, R2, RZ, PT ;  /* 0x000000ff0200720c */ /* 0x000fda0003f05270 */
[----:B------:R-:W-:Y:S05]  /*00e0*/  @P0 BRA `(.L_x_2) ;  /* 0x00000000002c0947 */ /* 0x000fea0003800000 */
[----:B------:R-:W1:Y:S01]  /*00f0*/  LDC.64 R4, c[0x0][0x390] ;  /* 0x0000e400ff047b82 */ /* 0x000e620000000a00 */
[----:B------:R-:W-:-:S04]  /*0100*/  VIADD R9, R7, 0x1 ;  /* 0x0000000107097836 */ /* 0x000fc80000000000 */
[----:B-1----:R-:W-:-:S05]  /*0110*/  IMAD.WIDE.U32 R4, R9, 0x208, R4 ;  /* 0x0000020809047825 */ /* 0x002fca00078e0004 */
[----:B0-----:R-:W2:Y:S04]  /*0120*/  LDG.E R9, desc[UR4][R4.64+0x8] ;  /* 0x0000080404097981 */ /* 0x001ea8000c1e1900 */
[----:B--2---:R1:W-:Y:S01]  /*0130*/  STG.E desc[UR4][R4.64], R9 ;  /* 0x0000000904007986 */ /* 0x0043e2000c101904 */
[----:B------:R-:W-:Y:S05]  /*0140*/  BRA `(.L_x_2) ;  /* 0x0000000000147947 */ /* 0x000fea0003800000 */
.L_x_1:
[----:B------:R-:W1:Y:S01]  /*0150*/  LDC.64 R4, c[0x0][0x390] ;  /* 0x0000e400ff047b82 */ /* 0x000e620000000a00 */
[----:B------:R-:W-:-:S04]  /*0160*/  VIADD R9, R7, 0x1 ;  /* 0x0000000107097836 */ /* 0x000fc80000000000 */
[----:B-1----:R-:W-:-:S05]  /*0170*/  IMAD.WIDE.U32 R4, R9, 0x208, R4 ;  /* 0x0000020809047825 */ /* 0x002fca00078e0004 */
[----:B0-----:R-:W2:Y:S04]  /*0180*/  LDG.E R9, desc[UR4][R4.64+0x1fc] ;  /* 0x0001fc0404097981 */ /* 0x001ea8000c1e1900 */
[----:B--2---:R0:W-:Y:S02]  /*0190*/  STG.E desc[UR4][R4.64+0x204], R9 ;  /* 0x0002040904007986 */ /* 0x0041e4000c101904 */
.L_x_2:
[----:B0-----:R-:W-:Y:S05]  /*01a0*/  BSYNC.RECONVERGENT B0 ;  /* 0x0000000000007941 */ /* 0x001fea0003800200 */
.L_x_0:
[----:B------:R-:W-:Y:S01]  /*01b0*/  ISETP.NE.AND P0, PT, R7, 0x7f, PT ;  /* 0x0000007f0700780c */ /* 0x000fe20003f05270 */
[----:B------:R-:W-:-:S12]  /*01c0*/  BSSY.RECONVERGENT B0, `(.L_x_3) ;  /* 0x000000d000007945 */ /* 0x000fd80003800200 */
[----:B------:R-:W-:Y:S05]  /*01d0*/  @!P0 BRA `(.L_x_4) ;  /* 0x00000000001c8947 */ /* 0x000fea0003800000 */
[----:B------:R-:W-:-:S13]  /*01e0*/  ISETP.NE.AND P0, PT, R7, RZ, PT ;  /* 0x000000ff0700720c */ /* 0x000fda0003f05270 */
[----:B------:R-:W-:Y:S05]  /*01f0*/  @P0 BRA `(.L_x_5) ;  /* 0x0000000000240947 */ /* 0x000fea0003800000 */
[----:B-1----:R-:W0:Y:S02]  /*0200*/  LDC.64 R4, c[0x0][0x390] ;  /* 0x0000e400ff047b82 */ /* 0x002e240000000a00 */
[----:B0-----:R-:W-:-:S05]  /*0210*/  IMAD.WIDE R4, R2, 0x4, R4 ;  /* 0x0000000402047825 */ /* 0x001fca00078e0204 */
[----:B------:R-:W2:Y:S04]  /*0220*/  LDG.E R9, desc[UR4][R4.64+0x414] ;  /* 0x0004140404097981 */ /* 0x000ea8000c1e1900 */
[----:B--2---:R2:W-:Y:S01]  /*0230*/  STG.E desc[UR4][R4.64+0x4], R9 ;  /* 0x0000040904007986 */ /* 0x0045e2000c101904 */
[----:B------:R-:W-:Y:S05]  /*0240*/  BRA `(.L_x_5) ;  /* 0x0000000000107947 */ /* 0x000fea0003800000 */
.L_x_4:
[----:B-1----:R-:W0:Y:S02]  /*0250*/  LDC.64 R4, c[0x0][0x390] ;  /* 0x0000e400ff047b82 */ /* 0x002e240000000a00 */
[----:B0-----:R-:W-:-:S05]  /*0260*/  IMAD.WIDE R4, R2, 0x4, R4 ;  /* 0x0000000402047825 */ /* 0x001fca00078e0204 */
[----:B------:R-:W2:Y:S04]  /*0270*/  LDG.E R9, desc[UR4][R4.64+0x101fc] ;  /* 0x0101fc0404097981 */ /* 0x000ea8000c1e1900 */
[----:B--2---:R0:W-:Y:S02]  /*0280*/  STG.E desc[UR4][R4.64+0x1060c], R9 ;  /* 0x01060c0904007986 */ /* 0x0041e4000c101904 */
.L_x_5:
[----:B------:R-:W-:Y:S05]  /*0290*/  BSYNC.RECONVERGENT B0 ;  /* 0x0000000000007941 */ /* 0x000fea0003800200 */
.L_x_3:
[----:B------:R-:W3:Y:S01]  /*02a0*/  LDCU.128 UR8, c[0x0][0x390] ;  /* 0x00007200ff0877ac */ /* 0x000ee20008000c00 */
[--C-:B------:R-:W-:Y:S01]  /*02b0*/  SHF.R.S32.HI R3, RZ, 0x1f, R2.reuse ;  /* 0x0000001fff037819 */ /* 0x100fe20000011402 */
[C---:B------:R-:W-:Y:S01]  /*02c0*/  VIADD R11, R7.reuse, 0x2 ;  /* 0x00000002070b7836 */ /* 0x040fe20000000000 */
[C---:B012---:R-:W-:Y:S01]  /*02d0*/  IADD3 R5, PT, PT, R7.reuse, 0x1, RZ ;  /* 0x0000000107057810 */ /* 0x047fe20007ffe0ff */
[----:B------:R-:W0:Y:S01]  /*02e0*/  LDCU.64 UR6, c[0x0][0x388] ;  /* 0x00007100ff0677ac */ /* 0x000e220008000a00 */
[----:B------:R-:W1:Y:S01]  /*02f0*/  LDC R19, c[0x0][0x380] ;  /* 0x0000e000ff137b82 */ /* 0x000e620000000800 */
[----:B------:R-:W-:-:S04]  /*0300*/  IMAD.WIDE.U32 R6, R7, 0x82, R2 ;  /* 0x0000008207067825 */ /* 0x000fc800078e0002 */
[----:B------:R-:W-:-:S04]  /*0310*/  IMAD.WIDE.U32 R10, R11, 0x82, R2 ;  /* 0x000000820b0a7825 */ /* 0x000fc800078e0002 */
[----:B------:R-:W-:Y:S01]  /*0320*/  IMAD.WIDE.U32 R4, R5, 0x82, R2 ;  /* 0x0000008205047825 */ /* 0x000fe200078e0002 */
[----:B---3--:R-:W-:Y:S02]  /*0330*/  LEA R14, P0, R6, UR8, 0x2 ;  /* 0x00000008060e7c11 */ /* 0x008fe4000f8010ff */
[----:B------:R-:W-:Y:S02]  /*0340*/  LEA R16, P1, R10, UR8, 0x2 ;  /* 0x000000080a107c11 */ /* 0x000fe4000f8210ff */
[----:B------:R-:W-:Y:S02]  /*0350*/  SHF.L.U32 R0, R4, 0x2, RZ ;  /* 0x0000000204007819 */ /* 0x000fe400000006ff */
[----:B------:R-:W-:Y:S02]  /*0360*/  LEA.HI.X R15, R6, UR9, R7, 0x2, P0 ;  /* 0x00000009060f7c11 */ /* 0x000fe400080f1407 */
[----:B------:R-:W-:Y:S02]  /*0370*/  LEA.HI.X R17, R10, UR9, R11, 0x2, P1 ;  /* 0x000000090a117c11 */ /* 0x000fe400088f140b */
[----:B------:R-:W-:Y:S01]  /*0380*/  SHF.L.U64.HI R2, R4, 0x2, R5 ;  /* 0x0000000204027819 */ /* 0x000fe20000010205 */
[----:B------:R-:W2:Y:S01]  /*0390*/  LDG.E R14, desc[UR4][R14.64+0x4] ;  /* 0x000004040e0e7981 */ /* 0x000ea2000c1e1900 */
[----:B------:R-:W-:-:S03]  /*03a0*/  IADD3 R8, P0, PT, R0, UR8, RZ ;  /* 0x0000000800087c10 */ /* 0x000fc6000ff1e0ff */
[----:B------:R1:W2:Y:S01]  /*03b0*/  LDG.E R17, desc[UR4][R16.64+0x4] ;  /* 0x0000040410117981 */ /* 0x0002a2000c1e1900 */
[----:B------:R-:W-:Y:S02]  /*03c0*/  IADD3.X R9, PT, PT, R2, UR9, RZ, P0, !PT ;  /* 0x0000000902097c10 */ /* 0x000fe400087fe4ff */
[----:B0-----:R-:W-:-:S03]  /*03d0*/  IADD3 R12, P0, PT, R0, UR6, RZ ;  /* 0x00000006000c7c10 */ /* 0x001fc6000ff1e0ff */
[----:B------:R-:W3:Y:S01]  /*03e0*/  LDG.E R4, desc[UR4][R8.64+0x4] ;  /* 0x0000040408047981 */ /* 0x000ee2000c1e1900 */
[----:B------:R-:W-:-:S03]  /*03f0*/  IADD3.X R13, PT, PT, R2, UR7, RZ, P0, !PT ;  /* 0x00000007020d7c10 */ /* 0x000fc600087fe4ff */
[----:B------:R-:W4:Y:S04]  /*0400*/  LDG.E R7, desc[UR4][R8.64] ;  /* 0x0000000408077981 */ /* 0x000f28000c1e1900 */
[----:B------:R-:W5:Y:S04]  /*0410*/  LDG.E R11, desc[UR4][R8.64+0x8] ;  /* 0x00000804080b7981 */ /* 0x000f68000c1e1900 */
[----:B------:R0:W5:Y:S01]  /*0420*/  LDG.E R3, desc[UR4][R12.64+0x4] ;  /* 0x000004040c037981 */ /* 0x000162000c1e1900 */
[----:B-1----:R-:W-:-:S04]  /*0430*/  FMUL R16, R19, R19 ;  /* 0x0000001313107220 */ /* 0x002fc80000400000 */
[----:B0-----:R-:W-:Y:S01]  /*0440*/  F2F.F64.F32 R12, R16 ;  /* 0x00000010000c7310 */ /* 0x001fe20000201800 */
[----:B--2---:R-:W-:-:S07]  /*0450*/  FADD R6, R14, R17 ;  /* 0x000000110e067221 */ /* 0x004fce0000000000 */
[----:B---3--:R-:W0:Y:S01]  /*0460*/  F2F.F64.F32 R4, R4 ;  /* 0x0000000400047310 */ /* 0x008e220000201800 */
[----:B----4-:R-:W-:-:S04]  /*0470*/  FADD R10, R6, R7 ;  /* 0x00000007060a7221 */ /* 0x010fc80000000000 */
[----:B-----5:R-:W-:-:S03]  /*0480*/  FADD R18, R10, R11 ;  /* 0x0000000b0a127221 */ /* 0x020fc60000000000 */
[----:B------:R-:W1:Y:S08]  /*0490*/  F2F.F64.F32 R6, R3 ;  /* 0x0000000300067310 */ /* 0x000e700000201800 */
[----:B------:R-:W2:Y:S01]  /*04a0*/  F2F.F64.F32 R14, R18 ;  /* 0x00000012000e7310 */ /* 0x000ea20000201800 */
[----:B0-----:R-:W-:-:S08]  /*04b0*/  DADD R10, R4, R4 ;  /* 0x00000000040a7229 */ /* 0x001fd00000000004 */
[----:B-1----:R-:W-:Y:S02]  /*04c0*/  DADD R6, -R6, R10 ;  /* 0x0000000006067229 */ /* 0x002fe4000000010a */
[----:B--2---:R-:W-:-:S08]  /*04d0*/  DFMA R14, R4, -4, R14 ;  /* 0xc0100000040e782b */ /* 0x004fd0000000000e */
[----:B------:R-:W-:Y:S01]  /*04e0*/  DFMA R6, R12, R14, R6 ;  /* 0x0000000e0c06722b */ /* 0x000fe20000000006 */
[----:B------:R-:W-:-:S09]  /*04f0*/  IADD3 R4, P0, PT, R0, UR10, RZ ;  /* 0x0000000a00047c10 */ /* 0x000fd2000ff1e0ff */
[----:B------:R-:W0:Y:S01]  /*0500*/  F2F.F32.F64 R7, R6 ;  /* 0x0000000600077310 */ /* 0x000e220000301000 */
[----:B------:R-:W-:-:S05]  /*0510*/  IADD3.X R5, PT, PT, R2, UR11, RZ, P0, !PT ;  /* 0x0000000b02057c10 */ /* 0x000fca00087fe4ff */
[----:B0-----:R-:W-:Y:S01]  /*0520*/  STG.E desc[UR4][R4.64+0x4], R7 ;  /* 0x0000040704007986 */ /* 0x001fe2000c101904 */
[----:B------:R-:W-:Y:S05]  /*0530*/  EXIT ;  /* 0x000000000000794d */ /* 0x000fea0003800000 */
.L_x_6:
[----:B------:R-:W-:-:S00]  /*0540*/  BRA `(.L_x_6) ;  /* 0xfffffffc00fc7947 */ /* 0x000fc0000383ffff */
[----:B------:R-:W-:-:S00]  /*0550*/  NOP ;  /* 0x0000000000007918 */ /* 0x000fc00000000000 */
        /* <DEDUP_REMOVED lines=10> */
.L_x_7:


//--------------------- .nv.shared.reserved.0     --------------------------
	.section	.nv.shared.reserved.0,"aw",@nobits
	.weak		__nv_reservedSMEM_offset_0_alias
	.size		__nv_reservedSMEM_offset_0_alias, 0, 64
	.other		__nv_reservedSMEM_offset_0_alias,@"STO_CUDA_RESERVED_SHARED STV_DEFAULT"
__nv_reservedSMEM_offset_0_alias:
	.zero		0
	.zero		64


//--------------------- .nv.constant0._Z9time_stepfPfS_S_ --------------------------
	.section	.nv.constant0._Z9time_stepfPfS_S_,"a",@progbits
	.sectionflags	@""
	.align	4
.nv.constant0._Z9time_stepfPfS_S_:
	.zero		928


//--------------------- SYMBOLS --------------------------

	.type		.nv.reservedSmem.offset0,@object
	.size		.nv.reservedSmem.offset0,0x4
